//
// Generated by NVIDIA NVVM Compiler
//
// Compiler Build ID: CL-36424714
// Cuda compilation tools, release 13.0, V13.0.88
// Based on NVVM 20.0.0
//

.version 9.0
.target sm_100
.address_size 64

	// .globl	_Z15fibonacciKernelPi

.visible .entry _Z15fibonacciKernelPi(
	.param .u64 .ptr .align 1 _Z15fibonacciKernelPi_param_0
)
{
	.reg .pred 	%p<4>;
	.reg .b32 	%r<9>;
	.reg .b64 	%rd<9>;

	ld.param.u64 	%rd2, [_Z15fibonacciKernelPi_param_0];
	cvta.to.global.u64 	%rd1, %rd2;
	mov.u32 	%r1, %tid.x;
	setp.eq.s32 	%p1, %r1, 1;
	@%p1 bra 	$L__BB0_3;
	setp.ne.s32 	%p2, %r1, 0;
	@%p2 bra 	$L__BB0_4;
	mov.b32 	%r3, 0;
	st.global.u32 	[%rd1], %r3;
	bra.uni 	$L__BB0_6;
$L__BB0_3:
	mov.b32 	%r2, 1;
	st.global.u32 	[%rd1+4], %r2;
	bra.uni 	$L__BB0_6;
$L__BB0_4:
	setp.gt.u32 	%p3, %r1, 9;
	@%p3 bra 	$L__BB0_6;
	add.s32 	%r4, %r1, -1;
	mul.wide.u32 	%rd3, %r4, 4;
	add.s64 	%rd4, %rd1, %rd3;
	ld.global.u32 	%r5, [%rd4];
	add.s32 	%r6, %r1, -2;
	mul.wide.u32 	%rd5, %r6, 4;
	add.s64 	%rd6, %rd1, %rd5;
	ld.global.u32 	%r7, [%rd6];
	add.s32 	%r8, %r7, %r5;
	mul.wide.u32 	%rd7, %r1, 4;
	add.s64 	%rd8, %rd1, %rd7;
	st.global.u32 	[%rd8], %r8;
$L__BB0_6:
	ret;

}


// ===== COMPILED SASS (sm_100) =====

	.target	sm_100

	.elftype	@"ET_EXEC"


//--------------------- .note.nv.tkinfo           --------------------------
	.section	.note.nv.tkinfo,"",@"SHT_NOTE"
	.sectionflags	@"SHF_NOTE_NV_TKINFO"
	.tkinfo
        /*0018*/ 	.word	0x00000002
        /*0030*/ 	.string	""
        /*0030*/ 	.string	"ptxas"
        /*0030*/ 	.string	"Cuda compilation tools, release 13.0, V13.0.88"
        /*0030*/ 	.string	"Build cuda_13.0.r13.0/compiler.36424714_0"
        /*0030*/ 	.string	"-arch sm_100 -m 64 "



//--------------------- .note.nv.cuinfo           --------------------------
	.section	.note.nv.cuinfo,"",@"SHT_NOTE"
	.sectionflags	@"SHF_NOTE_NV_CUINFO"
        /*0018*/ 	.short	0x0002
        /*001a*/ 	.short	0x0064
        /*001c*/ 	.short	0x0082
	.zero		2


//--------------------- .nv.info                  --------------------------
	.section	.nv.info,"",@"SHT_CUDA_INFO"
	.align	4


	//----- nvinfo : EIATTR_REGCOUNT
	.align		4
        /*0000*/ 	.byte	0x04, 0x2f
        /*0002*/ 	.short	(.L_1 - .L_0)
	.align		4
.L_0:
        /*0004*/ 	.word	index@(_Z15fibonacciKernelPi)
        /*0008*/ 	.word	0x0000000c


	//----- nvinfo : EIATTR_FRAME_SIZE
	.align		4
.L_1:
        /*000c*/ 	.byte	0x04, 0x11
        /*000e*/ 	.short	(.L_3 - .L_2)
	.align		4
.L_2:
        /*0010*/ 	.word	index@(_Z15fibonacciKernelPi)
        /*0014*/ 	.word	0x00000000


	//----- nvinfo : EIATTR_MIN_STACK_SIZE
	.align		4
.L_3:
        /*0018*/ 	.byte	0x04, 0x12
        /*001a*/ 	.short	(.L_5 - .L_4)
	.align		4
.L_4:
        /*001c*/ 	.word	index@(_Z15fibonacciKernelPi)
        /*0020*/ 	.word	0x00000000
.L_5:


//--------------------- .nv.compat                --------------------------
	.section	.nv.compat,"",@"SHT_CUDA_COMPAT_INFO"
	.align	4
        /*0000*/ 	.byte	0x02, 0x09, 0x00, 0x00, 0x02, 0x02, 0x01, 0x00, 0x02, 0x05, 0x05, 0x00, 0x03, 0x07, 0x01, 0x01
        /*0010*/ 	.byte	0x02, 0x03, 0x00, 0x00, 0x02, 0x06, 0x01, 0x00, 0x04, 0x0b, 0x08, 0x00, 0x09, 0x00, 0x00, 0x00
        /*0020*/ 	.byte	0x00, 0x00, 0x00, 0x00


//--------------------- .nv.info._Z15fibonacciKernelPi --------------------------
	.section	.nv.info._Z15fibonacciKernelPi,"",@"SHT_CUDA_INFO"
	.sectionflags	@""
	.align	4


	//----- nvinfo : EIATTR_CUDA_API_VERSION
	.align		4
        /*0000*/ 	.byte	0x04, 0x37
        /*0002*/ 	.short	(.L_7 - .L_6)
.L_6:
        /*0004*/ 	.word	0x00000082


	//----- nvinfo : EIATTR_KPARAM_INFO
	.align		4
.L_7:
        /*0008*/ 	.byte	0x04, 0x17
        /*000a*/ 	.short	(.L_9 - .L_8)
.L_8:
        /*000c*/ 	.word	0x00000000
        /*0010*/ 	.short	0x0000
        /*0012*/ 	.short	0x0000
        /*0014*/ 	.byte	0x00, 0xf5, 0x21, 0x00


	//----- nvinfo : EIATTR_SPARSE_MMA_MASK
	.align		4
.L_9:
        /*0018*/ 	.byte	0x03, 0x50
        /*001a*/ 	.short	0x0000


	//----- nvinfo : EIATTR_MAXREG_COUNT
	.align		4
        /*001c*/ 	.byte	0x03, 0x1b
        /*001e*/ 	.short	0x00ff


	//----- nvinfo : EIATTR_MERCURY_ISA_VERSION
	.align		4
        /*0020*/ 	.byte	0x03, 0x5f
        /*0022*/ 	.short	0x0101


	//----- nvinfo : EIATTR_VRC_CTA_INIT_COUNT
	.align		4
        /*0024*/ 	.byte	0x02, 0x4a
	.zero		1
	.zero		1


	//----- nvinfo : EIATTR_EXIT_INSTR_OFFSETS
	.align		4
        /*0028*/ 	.byte	0x04, 0x1c
        /*002a*/ 	.short	(.L_11 - .L_10)


	//   ....[0]....
.L_10:
        /*002c*/ 	.word	0x00000080


	//   ....[1]....
        /*0030*/ 	.word	0x000000a0


	//   ....[2]....
        /*0034*/ 	.word	0x00000150


	//   ....[3]....
        /*0038*/ 	.word	0x00000190


	//----- nvinfo : EIATTR_CRS_STACK_SIZE
	.align		4
.L_11:
        /*003c*/ 	.byte	0x04, 0x1e
        /*003e*/ 	.short	(.L_13 - .L_12)
.L_12:
        /*0040*/ 	.word	0x00000000


	//----- nvinfo : EIATTR_CBANK_PARAM_SIZE
	.align		4
.L_13:
        /*0044*/ 	.byte	0x03, 0x19
        /*0046*/ 	.short	0x0008


	//----- nvinfo : EIATTR_PARAM_CBANK
	.align		4
        /*0048*/ 	.byte	0x04, 0x0a
        /*004a*/ 	.short	(.L_15 - .L_14)
	.align		4
.L_14:
        /*004c*/ 	.word	index@(.nv.constant0._Z15fibonacciKernelPi)
        /*0050*/ 	.short	0x0380
        /*0052*/ 	.short	0x0008


	//----- nvinfo : EIATTR_SW_WAR
	.align		4
.L_15:
        /*0054*/ 	.byte	0x04, 0x36
        /*0056*/ 	.short	(.L_17 - .L_16)
.L_16:
        /*0058*/ 	.word	0x00000008
.L_17:


//--------------------- .nv.callgraph             --------------------------
	.section	.nv.callgraph,"",@"SHT_CUDA_CALLGRAPH"
	.align	4
	.sectionentsize	8
	.align		4
        /*0000*/ 	.word	0x00000000
	.align		4
        /*0004*/ 	.word	0xffffffff
	.align		4
        /*0008*/ 	.word	0x00000000
	.align		4
        /*000c*/ 	.word	0xfffffffe
	.align		4
        /*0010*/ 	.word	0x00000000
	.align		4
        /*0014*/ 	.word	0xfffffffd
	.align		4
        /*0018*/ 	.word	0x00000000
	.align		4
        /*001c*/ 	.word	0xfffffffc


//--------------------- .text._Z15fibonacciKernelPi --------------------------
	.section	.text._Z15fibonacciKernelPi,"ax",@progbits
	.align	128
        .global         _Z15fibonacciKernelPi
        .type           _Z15fibonacciKernelPi,@function
        .size           _Z15fibonacciKernelPi,(.L_x_2 - _Z15fibonacciKernelPi)
        .other          _Z15fibonacciKernelPi,@"STO_CUDA_ENTRY STV_DEFAULT"
_Z15fibonacciKernelPi:
.text._Z15fibonacciKernelPi:
[----:B------:R-:W-:Y:S01]  /*0000*/  LDC R1, c[0x0][0x37c] ;  /* 0x0000df00ff017b82 */ /* 0x000fe20000000800 */
[----:B------:R-:W0:Y:S01]  /*0010*/  S2R R9, SR_TID.X ;  /* 0x0000000000097919 */ /* 0x000e220000002100 */
[----:B------:R-:W1:Y:S01]  /*0020*/  LDCU.64 UR4, c[0x0][0x358] ;  /* 0x00006b00ff0477ac */ /* 0x000e620008000a00 */
[----:B0-----:R-:W-:-:S13]  /*0030*/  ISETP.NE.AND P0, PT, R9, 0x1, PT ;  /* 0x000000010900780c */ /* 0x001fda0003f05270 */
[----:B-1----:R-:W-:Y:S05]  /*0040*/  @!P0 BRA `(.L_x_0) ;  /* 0x0000000000448947 */ /* 0x002fea0003800000 */
[----:B------:R-:W-:-:S13]  /*0050*/  ISETP.NE.AND P0, PT, R9, RZ, PT ;  /* 0x000000ff0900720c */ /* 0x000fda0003f05270 */
[----:B------:R-:W0:Y:S02]  /*0060*/  @!P0 LDC.64 R2, c[0x0][0x380] ;  /* 0x0000e000ff028b82 */ /* 0x000e240000000a00 */
[----:B0-----:R0:W-:Y:S01]  /*0070*/  @!P0 STG.E desc[UR4][R2.64], RZ ;  /* 0x000000ff02008986 */ /* 0x0011e2000c101904 */
[----:B------:R-:W-:Y:S05]  /*0080*/  @!P0 EXIT ;  /* 0x000000000000894d */ /* 0x000fea0003800000 */
[----:B------:R-:W-:-:S13]  /*0090*/  ISETP.GT.U32.AND P0, PT, R9, 0x9, PT ;  /* 0x000000090900780c */ /* 0x000fda0003f04070 */
[----:B------:R-:W-:Y:S05]  /*00a0*/  @P0 EXIT ;  /* 0x000000000000094d */ /* 0x000fea0003800000 */
[----:B------:R-:W1:Y:S01]  /*00b0*/  LDC.64 R6, c[0x0][0x380] ;  /* 0x0000e000ff067b82 */ /* 0x000e620000000a00 */
[C---:B0-----:R-:W-:Y:S02]  /*00c0*/  VIADD R3, R9.reuse, 0xffffffff ;  /* 0xffffffff09037836 */ /* 0x041fe40000000000 */
[----:B------:R-:W-:Y:S02]  /*00d0*/  VIADD R5, R9, 0xfffffffe ;  /* 0xfffffffe09057836 */ /* 0x000fe40000000000 */
[----:B-1----:R-:W-:-:S04]  /*00e0*/  IMAD.WIDE.U32 R2, R3, 0x4, R6 ;  /* 0x0000000403027825 */ /* 0x002fc800078e0006 */
[--C-:B------:R-:W-:Y:S02]  /*00f0*/  IMAD.WIDE.U32 R4, R5, 0x4, R6.reuse ;  /* 0x0000000405047825 */ /* 0x100fe400078e0006 */
[----:B------:R-:W2:Y:S04]  /*0100*/  LDG.E R2, desc[UR4][R2.64] ;  /* 0x0000000402027981 */ /* 0x000ea8000c1e1900 */
[----:B------:R-:W2:Y:S01]  /*0110*/  LDG.E R5, desc[UR4][R4.64] ;  /* 0x0000000404057981 */ /* 0x000ea2000c1e1900 */
[----:B------:R-:W-:Y:S01]  /*0120*/  IMAD.WIDE.U32 R6, R9, 0x4, R6 ;  /* 0x0000000409067825 */ /* 0x000fe200078e0006 */
[----:B--2---:R-:W-:-:S05]  /*0130*/  IADD3 R9, PT, PT, R2, R5, RZ ;  /* 0x0000000502097210 */ /* 0x004fca0007ffe0ff */
[----:B------:R-:W-:Y:S01]  /*0140*/  STG.E desc[UR4][R6.64], R9 ;  /* 0x0000000906007986 */ /* 0x000fe2000c101904 */
[----:B------:R-:W-:Y:S05]  /*0150*/  EXIT ;  /* 0x000000000000794d */ /* 0x000fea0003800000 */
.L_x_0:
[----:B------:R-:W0:Y:S01]  /*0160*/  LDC.64 R2, c[0x0][0x380] ;  /* 0x0000e000ff027b82 */ /* 0x000e220000000a00 */
[----:B------:R-:W-:-:S05]  /*0170*/  HFMA2 R5, -RZ, RZ, 0, 5.9604644775390625e-08 ;  /* 0x00000001ff057431 */ /* 0x000fca00000001ff */
[----:B0-----:R-:W-:Y:S01]  /*0180*/  STG.E desc[UR4][R2.64+0x4], R5 ;  /* 0x0000040502007986 */ /* 0x001fe2000c101904 */
[----:B------:R-:W-:Y:S05]  /*0190*/  EXIT ;  /* 0x000000000000794d */ /* 0x000fea0003800000 */
.L_x_1:
[----:B------:R-:W-:-:S00]  /*01a0*/  BRA `(.L_x_1) ;  /* 0xfffffffc00fc7947 */ /* 0x000fc0000383ffff */
[----:B------:R-:W-:-:S00]  /*01b0*/  NOP ;  /* 0x0000000000007918 */ /* 0x000fc00000000000 */
        /* <DEDUP_REMOVED lines=12> */
.L_x_2:


//--------------------- .nv.shared.reserved.0     --------------------------
	.section	.nv.shared.reserved.0,"aw",@nobits
	.weak		__nv_reservedSMEM_offset_0_alias
	.size		__nv_reservedSMEM_offset_0_alias, 0, 64
	.other		__nv_reservedSMEM_offset_0_alias,@"STO_CUDA_RESERVED_SHARED STV_DEFAULT"
__nv_reservedSMEM_offset_0_alias:
	.zero		0
	.zero		64


//--------------------- .nv.constant0._Z15fibonacciKernelPi --------------------------
	.section	.nv.constant0._Z15fibonacciKernelPi,"a",@progbits
	.sectionflags	@""
	.align	4
.nv.constant0._Z15fibonacciKernelPi:
	.zero		904


//--------------------- SYMBOLS --------------------------

	.type		.nv.reservedSmem.offset0,@object
	.size		.nv.reservedSmem.offset0,0x4
